	.headerflags	@"EF_CUDA_TEXMODE_UNIFIED EF_CUDA_64BIT_ADDRESS EF_CUDA_ACCELERATORS EF_CUDA_SM90 EF_CUDA_VIRTUAL_SM(EF_CUDA_SM90)"
	.elftype	@"ET_EXEC"


//--------------------- .nv.info                  --------------------------
	.section	.nv.info,"",@"SHT_CUDA_INFO"
	.align	4


	//----- nvinfo : EIATTR_REGCOUNT
	.align		4
        /*0000*/ 	.byte	0x04, 0x2f
        /*0002*/ 	.short	(.L_1 - .L_0)
	.align		4
.L_0:
        /*0004*/ 	.word	index@(triton_poi_fused_cat_4)
        /*0008*/ 	.word	0x00000030


	//----- nvinfo : EIATTR_MIN_STACK_SIZE
	.align		4
.L_1:
        /*000c*/ 	.byte	0x04, 0x12
        /*000e*/ 	.short	(.L_3 - .L_2)
	.align		4
.L_2:
        /*0010*/ 	.word	index@(triton_poi_fused_cat_4)
        /*0014*/ 	.word	0x00000000


	//----- nvinfo : EIATTR_FRAME_SIZE
	.align		4
.L_3:
        /*0018*/ 	.byte	0x04, 0x11
        /*001a*/ 	.short	(.L_5 - .L_4)
	.align		4
.L_4:
        /*001c*/ 	.word	index@(triton_poi_fused_cat_4)
        /*0020*/ 	.word	0x00000000


	//----- nvinfo : EIATTR_MIN_STACK_SIZE
	.align		4
.L_5:
        /*0024*/ 	.byte	0x04, 0x12
        /*0026*/ 	.short	(.L_7 - .L_6)
	.align		4
.L_6:
        /*0028*/ 	.word	index@(triton_poi_fused_cat_4)
        /*002c*/ 	.word	0x00000000
.L_7:


//--------------------- .nv.info.triton_poi_fused_cat_4 --------------------------
	.section	.nv.info.triton_poi_fused_cat_4,"",@"SHT_CUDA_INFO"
	.sectionflags	@""
	.align	4


	//----- nvinfo : EIATTR_CUDA_API_VERSION
	.align		4
        /*0000*/ 	.byte	0x04, 0x37
        /*0002*/ 	.short	(.L_9 - .L_8)
.L_8:
        /*0004*/ 	.word	0x0000007c


	//----- nvinfo : EIATTR_KPARAM_INFO
	.align		4
.L_9:
        /*0008*/ 	.byte	0x04, 0x17
        /*000a*/ 	.short	(.L_11 - .L_10)
.L_10:
        /*000c*/ 	.word	0x00000000
        /*0010*/ 	.short	0x0008
        /*0012*/ 	.short	0x0040
        /*0014*/ 	.byte	0x00, 0xf0, 0x11, 0x00


	//----- nvinfo : EIATTR_KPARAM_INFO
	.align		4
.L_11:
        /*0018*/ 	.byte	0x04, 0x17
        /*001a*/ 	.short	(.L_13 - .L_12)
.L_12:
        /*001c*/ 	.word	0x00000000
        /*0020*/ 	.short	0x0007
        /*0022*/ 	.short	0x0038
        /*0024*/ 	.byte	0x00, 0xf4, 0x21, 0x00


	//----- nvinfo : EIATTR_KPARAM_INFO
	.align		4
.L_13:
        /*0028*/ 	.byte	0x04, 0x17
        /*002a*/ 	.short	(.L_15 - .L_14)
.L_14:
        /*002c*/ 	.word	0x00000000
        /*0030*/ 	.short	0x0006
        /*0032*/ 	.short	0x0030
        /*0034*/ 	.byte	0x00, 0xf4, 0x21, 0x00


	//----- nvinfo : EIATTR_KPARAM_INFO
	.align		4
.L_15:
        /*0038*/ 	.byte	0x04, 0x17
        /*003a*/ 	.short	(.L_17 - .L_16)
.L_16:
        /*003c*/ 	.word	0x00000000
        /*0040*/ 	.short	0x0005
        /*0042*/ 	.short	0x0028
        /*0044*/ 	.byte	0x00, 0xf4, 0x21, 0x00


	//----- nvinfo : EIATTR_KPARAM_INFO
	.align		4
.L_17:
        /*0048*/ 	.byte	0x04, 0x17
        /*004a*/ 	.short	(.L_19 - .L_18)
.L_18:
        /*004c*/ 	.word	0x00000000
        /*0050*/ 	.short	0x0004
        /*0052*/ 	.short	0x0020
        /*0054*/ 	.byte	0x00, 0xf4, 0x21, 0x00


	//----- nvinfo : EIATTR_KPARAM_INFO
	.align		4
.L_19:
        /*0058*/ 	.byte	0x04, 0x17
        /*005a*/ 	.short	(.L_21 - .L_20)
.L_20:
        /*005c*/ 	.word	0x00000000
        /*0060*/ 	.short	0x0003
        /*0062*/ 	.short	0x0018
        /*0064*/ 	.byte	0x00, 0xf4, 0x21, 0x00


	//----- nvinfo : EIATTR_KPARAM_INFO
	.align		4
.L_21:
        /*0068*/ 	.byte	0x04, 0x17
        /*006a*/ 	.short	(.L_23 - .L_22)
.L_22:
        /*006c*/ 	.word	0x00000000
        /*0070*/ 	.short	0x0002
        /*0072*/ 	.short	0x0010
        /*0074*/ 	.byte	0x00, 0xf4, 0x21, 0x00


	//----- nvinfo : EIATTR_KPARAM_INFO
	.align		4
.L_23:
        /*0078*/ 	.byte	0x04, 0x17
        /*007a*/ 	.short	(.L_25 - .L_24)
.L_24:
        /*007c*/ 	.word	0x00000000
        /*0080*/ 	.short	0x0001
        /*0082*/ 	.short	0x0008
        /*0084*/ 	.byte	0x00, 0xf4, 0x21, 0x00


	//----- nvinfo : EIATTR_KPARAM_INFO
	.align		4
.L_25:
        /*0088*/ 	.byte	0x04, 0x17
        /*008a*/ 	.short	(.L_27 - .L_26)
.L_26:
        /*008c*/ 	.word	0x00000000
        /*0090*/ 	.short	0x0000
        /*0092*/ 	.short	0x0000
        /*0094*/ 	.byte	0x00, 0xf4, 0x21, 0x00


	//----- nvinfo : EIATTR_SPARSE_MMA_MASK
	.align		4
.L_27:
        /*0098*/ 	.byte	0x03, 0x50
        /*009a*/ 	.short	0x0000


	//----- nvinfo : EIATTR_MAXREG_COUNT
	.align		4
        /*009c*/ 	.byte	0x03, 0x1b
        /*009e*/ 	.short	0x00ff


	//----- nvinfo : EIATTR_EXIT_INSTR_OFFSETS
	.align		4
        /*00a0*/ 	.byte	0x04, 0x1c
        /*00a2*/ 	.short	(.L_29 - .L_28)


	//   ....[0]....
.L_28:
        /*00a4*/ 	.word	0x00001220


	//----- nvinfo : EIATTR_REQNTID
	.align		4
.L_29:
        /*00a8*/ 	.byte	0x04, 0x10
        /*00aa*/ 	.short	(.L_31 - .L_30)
.L_30:
        /*00ac*/ 	.word	0x00000080
        /*00b0*/ 	.word	0x00000001
        /*00b4*/ 	.word	0x00000001


	//----- nvinfo : EIATTR_CBANK_PARAM_SIZE
	.align		4
.L_31:
        /*00b8*/ 	.byte	0x03, 0x19
        /*00ba*/ 	.short	0x0044


	//----- nvinfo : EIATTR_PARAM_CBANK
	.align		4
        /*00bc*/ 	.byte	0x04, 0x0a
        /*00be*/ 	.short	(.L_33 - .L_32)
	.align		4
.L_32:
        /*00c0*/ 	.word	index@(.nv.constant0.triton_poi_fused_cat_4)
        /*00c4*/ 	.short	0x0210
        /*00c6*/ 	.short	0x0044


	//----- nvinfo : EIATTR_SW_WAR
	.align		4
.L_33:
        /*00c8*/ 	.byte	0x04, 0x36
        /*00ca*/ 	.short	(.L_35 - .L_34)
.L_34:
        /*00cc*/ 	.word	0x00000008
.L_35:


//--------------------- .nv.callgraph             --------------------------
	.section	.nv.callgraph,"",@"SHT_CUDA_CALLGRAPH"
	.align	4
	.sectionentsize	8
	.align		4
        /*0000*/ 	.word	0x00000000
	.align		4
        /*0004*/ 	.word	0xffffffff
	.align		4
        /*0008*/ 	.word	0x00000000
	.align		4
        /*000c*/ 	.word	0xfffffffe
	.align		4
        /*0010*/ 	.word	0x00000000
	.align		4
        /*0014*/ 	.word	0xfffffffd
	.align		4
        /*0018*/ 	.word	0x00000000
	.align		4
        /*001c*/ 	.word	0xfffffffc


//--------------------- .text.triton_poi_fused_cat_4 --------------------------
	.section	.text.triton_poi_fused_cat_4,"ax",@progbits
	.align	128
        .global         triton_poi_fused_cat_4
        .type           triton_poi_fused_cat_4,@function
        .size           triton_poi_fused_cat_4,(.L_x_1 - triton_poi_fused_cat_4)
        .other          triton_poi_fused_cat_4,@"STO_CUDA_ENTRY STV_DEFAULT"
triton_poi_fused_cat_4:
.text.triton_poi_fused_cat_4:
[----:B------:R-:W-:Y:S01]  /*0000*/  LDC R1, c[0x0][0x28] ;  /* 0x00000a00ff017b82 */ /* 0x000fe20000000800 */
[----:B------:R-:W1:Y:S07]  /*0010*/  S2R R0, SR_TID.X ;  /* 0x0000000000007919 */ /* 0x000e6e0000002100 */
[----:B------:R-:W2:Y:S01]  /*0020*/  LDC.64 R26, c[0x0][0x220] ;  /* 0x00008800ff1a7b82 */ /* 0x000ea20000000a00 */
[----:B------:R-:W-:Y:S01]  /*0030*/  IMAD.MOV.U32 R25, RZ, RZ, RZ ;  /* 0x000000ffff197224 */ /* 0x000fe200078e00ff */
[----:B------:R-:W-:Y:S01]  /*0040*/  CS2R R30, SRZ ;  /* 0x00000000001e7805 */ /* 0x000fe2000001ff00 */
[----:B------:R-:W3:Y:S01]  /*0050*/  S2R R3, SR_CTAID.X ;  /* 0x0000000000037919 */ /* 0x000ee20000002500 */
[----:B------:R-:W-:Y:S01]  /*0060*/  ULDC.64 UR4, c[0x0][0x208] ;  /* 0x0000820000047ab9 */ /* 0x000fe20000000a00 */
[----:B------:R-:W-:-:S02]  /*0070*/  IMAD.MOV.U32 R20, RZ, RZ, RZ ;  /* 0x000000ffff147224 */ /* 0x000fc400078e00ff */
[----:B------:R-:W-:Y:S01]  /*0080*/  IMAD.MOV.U32 R42, RZ, RZ, RZ ;  /* 0x000000ffff2a7224 */ /* 0x000fe200078e00ff */
[----:B------:R-:W4:Y:S08]  /*0090*/  LDC.64 R18, c[0x0][0x240] ;  /* 0x00009000ff127b82 */ /* 0x000f300000000a00 */
[----:B------:R-:W5:Y:S08]  /*00a0*/  LDC.64 R22, c[0x0][0x218] ;  /* 0x00008600ff167b82 */ /* 0x000f700000000a00 */
[----:B------:R-:W2:Y:S01]  /*00b0*/  LDC.64 R28, c[0x0][0x228] ;  /* 0x00008a00ff1c7b82 */ /* 0x000ea20000000a00 */
[----:B-1----:R-:W-:Y:S01]  /*00c0*/  IMAD.SHL.U32 R0, R0, 0x4, RZ ;  /* 0x0000000400007824 */ /* 0x002fe200078e00ff */
[----:B---3--:R-:W-:-:S04]  /*00d0*/  SHF.R.S32.HI R2, RZ, 0x15, R3 ;  /* 0x00000015ff027819 */ /* 0x008fc80000011403 */
[----:B------:R-:W-:-:S05]  /*00e0*/  LOP3.LUT R0, R0, 0x1fc, RZ, 0xc0, !PT ;  /* 0x000001fc00007812 */ /* 0x000fca00078ec0ff */
[----:B------:R-:W-:Y:S01]  /*00f0*/  IMAD R0, R3, 0x400, R0 ;  /* 0x0000040003007824 */ /* 0x000fe200078e0200 */
[----:B------:R-:W-:-:S03]  /*0100*/  SGXT R3, R2, 0x1 ;  /* 0x000000010203781a */ /* 0x000fc60000000200 */
[C---:B------:R-:W-:Y:S01]  /*0110*/  VIADD R2, R0.reuse, 0x200 ;  /* 0x0000020000027836 */ /* 0x040fe20000000000 */
[----:B------:R-:W-:Y:S01]  /*0120*/  LEA.HI R4, R3, R0, RZ, 0xc ;  /* 0x0000000003047211 */ /* 0x000fe200078f60ff */
[----:B------:R-:W-:-:S03]  /*0130*/  IMAD.HI R43, R0, 0x66666667, RZ ;  /* 0x66666667002b7827 */ /* 0x000fc600078e02ff */
[----:B------:R-:W-:Y:S01]  /*0140*/  LEA.HI R3, R3, R2, RZ, 0xc ;  /* 0x0000000203037211 */ /* 0x000fe200078f60ff */
[----:B------:R-:W-:Y:S01]  /*0150*/  IMAD.HI R5, R2, 0x66666667, RZ ;  /* 0x6666666702057827 */ /* 0x000fe200078e02ff */
[----:B------:R-:W-:Y:S02]  /*0160*/  SHF.R.S32.HI R24, RZ, 0xc, R4 ;  /* 0x0000000cff187819 */ /* 0x000fe40000011404 */
[----:B------:R-:W-:Y:S02]  /*0170*/  SHF.R.S32.HI R21, RZ, 0xc, R3 ;  /* 0x0000000cff157819 */ /* 0x000fe40000011403 */
[----:B------:R-:W-:Y:S01]  /*0180*/  SHF.R.U32.HI R6, RZ, 0x1f, R5 ;  /* 0x0000001fff067819 */ /* 0x000fe20000011605 */
[----:B------:R-:W-:Y:S01]  /*0190*/  IMAD.HI R7, R24, 0x66666667, RZ ;  /* 0x6666666718077827 */ /* 0x000fe200078e02ff */
[----:B------:R-:W-:Y:S02]  /*01a0*/  LOP3.LUT R3, R3, 0xfffff000, RZ, 0xc0, !PT ;  /* 0xfffff00003037812 */ /* 0x000fe400078ec0ff */
[----:B------:R-:W-:Y:S01]  /*01b0*/  LEA.HI.SX32 R5, R5, R6, 0xf ;  /* 0x0000000605057211 */ /* 0x000fe200078f7aff */
[----:B------:R-:W-:Y:S01]  /*01c0*/  IMAD.HI R9, R21, 0x66666667, RZ ;  /* 0x6666666715097827 */ /* 0x000fe200078e02ff */
[----:B------:R-:W-:-:S02]  /*01d0*/  SHF.R.U32.HI R8, RZ, 0x1f, R7 ;  /* 0x0000001fff087819 */ /* 0x000fc40000011607 */
[----:B------:R-:W-:Y:S01]  /*01e0*/  SHF.R.U32.HI R6, RZ, 0x1f, R43 ;  /* 0x0000001fff067819 */ /* 0x000fe2000001162b */
[----:B------:R-:W-:Y:S01]  /*01f0*/  IMAD.IADD R40, R2, 0x1, -R3 ;  /* 0x0000000102287824 */ /* 0x000fe200078e0a03 */
[----:B------:R-:W-:Y:S01]  /*0200*/  SHF.R.U32.HI R10, RZ, 0x1f, R9 ;  /* 0x0000001fff0a7819 */ /* 0x000fe20000011609 */
[----:B------:R-:W-:Y:S01]  /*0210*/  IMAD R2, R5, -0x50000, R2 ;  /* 0xfffb000005027824 */ /* 0x000fe200078e0202 */
[----:B------:R-:W-:Y:S01]  /*0220*/  LEA.HI.SX32 R7, R7, R8, 0x1b ;  /* 0x0000000807077211 */ /* 0x000fe200078fdaff */
[----:B------:R-:W-:Y:S01]  /*0230*/  IMAD R40, R5, 0x10000, R40 ;  /* 0x0001000005287824 */ /* 0x000fe200078e0228 */
[----:B------:R-:W-:Y:S02]  /*0240*/  LEA.HI.SX32 R10, R9, R10, 0x1b ;  /* 0x0000000a090a7211 */ /* 0x000fe400078fdaff */
[----:B------:R-:W1:Y:S01]  /*0250*/  LDC.64 R8, c[0x0][0x230] ;  /* 0x00008c00ff087b82 */ /* 0x000e620000000a00 */
[----:B------:R-:W-:Y:S01]  /*0260*/  IMAD R24, R7, -0x50, R24 ;  /* 0xffffffb007187824 */ /* 0x000fe200078e0218 */
[----:B------:R-:W-:Y:S01]  /*0270*/  LEA.HI.SX32 R43, R43, R6, 0xf ;  /* 0x000000062b2b7211 */ /* 0x000fe200078f7aff */
[----:B------:R-:W-:Y:S01]  /*0280*/  IMAD R7, R5, 0x20000, R2 ;  /* 0x0002000005077824 */ /* 0x000fe200078e0202 */
[----:B------:R-:W-:Y:S01]  /*0290*/  LOP3.LUT R5, R4, 0xfffff000, RZ, 0xc0, !PT ;  /* 0xfffff00004057812 */ /* 0x000fe200078ec0ff */
[----:B------:R-:W-:Y:S01]  /*02a0*/  IMAD R21, R10, -0x50, R21 ;  /* 0xffffffb00a157824 */ /* 0x000fe200078e0215 */
[C---:B------:R-:W-:Y:S01]  /*02b0*/  LOP3.LUT R3, R24.reuse, 0xfffffff0, RZ, 0xc0, !PT ;  /* 0xfffffff018037812 */ /* 0x040fe200078ec0ff */
[C---:B------:R-:W-:Y:S01]  /*02c0*/  VIADD R11, R24.reuse, 0xffffffe0 ;  /* 0xffffffe0180b7836 */ /* 0x040fe20000000000 */
[----:B------:R-:W-:-:S02]  /*02d0*/  ISETP.GT.AND P4, PT, R24, 0x3f, PT ;  /* 0x0000003f1800780c */ /* 0x000fc40003f84270 */
[C---:B------:R-:W-:Y:S01]  /*02e0*/  ISETP.NE.AND P1, PT, R3.reuse, 0x20, PT ;  /* 0x000000200300780c */ /* 0x040fe20003f25270 */
[----:B------:R-:W-:Y:S01]  /*02f0*/  IMAD.IADD R10, R0, 0x1, -R5 ;  /* 0x00000001000a7824 */ /* 0x000fe200078e0a05 */
[----:B------:R-:W-:Y:S02]  /*0300*/  ISETP.NE.AND P5, PT, R3, 0x30, PT ;  /* 0x000000300300780c */ /* 0x000fe40003fa5270 */
[----:B------:R-:W-:Y:S02]  /*0310*/  CS2R R2, SRZ ;  /* 0x0000000000027805 */ /* 0x000fe4000001ff00 */
[----:B------:R-:W-:Y:S01]  /*0320*/  LOP3.LUT R6, R21, 0xfffffff0, RZ, 0xc0, !PT ;  /* 0xfffffff015067812 */ /* 0x000fe200078ec0ff */
[----:B------:R-:W-:Y:S01]  /*0330*/  IMAD R41, R43, 0x10000, R10 ;  /* 0x000100002b297824 */ /* 0x000fe200078e020a */
[----:B------:R-:W-:Y:S01]  /*0340*/  CS2R R38, SRZ ;  /* 0x0000000000267805 */ /* 0x000fe2000001ff00 */
[----:B--2---:R-:W-:Y:S01]  /*0350*/  IMAD.WIDE R12, R11, 0x4, R26 ;  /* 0x000000040b0c7825 */ /* 0x004fe200078e021a */
[----:B------:R-:W-:-:S02]  /*0360*/  CS2R R36, SRZ ;  /* 0x0000000000247805 */ /* 0x000fc4000001ff00 */
[----:B------:R-:W-:Y:S01]  /*0370*/  ISETP.NE.AND P0, PT, R6, 0x20, PT ;  /* 0x000000200600780c */ /* 0x000fe20003f05270 */
[----:B----4-:R-:W-:Y:S01]  /*0380*/  IMAD.WIDE R4, R24, 0x4, R18 ;  /* 0x0000000418047825 */ /* 0x010fe200078e0212 */
[----:B------:R-:W-:Y:S01]  /*0390*/  ISETP.NE.AND P2, PT, R6, 0x30, PT ;  /* 0x000000300600780c */ /* 0x000fe20003f45270 */
[----:B------:R-:W2:Y:S02]  /*03a0*/  @!P1 LDG.E.EL R25, desc[UR4][R12.64] ;  /* 0x000000040c199981 */ /* 0x000ea4000c2e1900 */
[----:B------:R-:W-:Y:S02]  /*03b0*/  VIADD R45, R21, 0xffffffe0 ;  /* 0xffffffe0152d7836 */ /* 0x000fe40000000000 */
[--C-:B------:R-:W-:Y:S01]  /*03c0*/  IMAD R17, R11, 0x1000, R41.reuse ;  /* 0x000010000b117824 */ /* 0x100fe200078e0229 */
[----:B------:R-:W3:Y:S01]  /*03d0*/  @!P1 LDG.E.EL R30, desc[UR4][R12.64] ;  /* 0x000000040c1e9981 */ /* 0x000ee2000c2e1900 */
[----:B------:R-:W-:Y:S02]  /*03e0*/  IMAD.MOV.U32 R6, RZ, RZ, RZ ;  /* 0x000000ffff067224 */ /* 0x000fe400078e00ff */
[C---:B------:R-:W-:Y:S01]  /*03f0*/  IMAD R41, R24.reuse, 0x1000, R41 ;  /* 0x0000100018297824 */ /* 0x040fe200078e0229 */
[----:B------:R-:W4:Y:S01]  /*0400*/  @!P1 LDG.E.EL R31, desc[UR4][R12.64] ;  /* 0x000000040c1f9981 */ /* 0x000f22000c2e1900 */
[----:B-1----:R-:W-:-:S03]  /*0410*/  IMAD.WIDE R14, R24, 0x4, R8 ;  /* 0x00000004180e7825 */ /* 0x002fc600078e0208 */
[----:B------:R1:W2:Y:S01]  /*0420*/  @!P1 LDG.E.EL R2, desc[UR4][R12.64] ;  /* 0x000000040c029981 */ /* 0x0002a2000c2e1900 */
[----:B-----5:R-:W-:-:S03]  /*0430*/  IMAD.WIDE R16, R17, 0x4, R22 ;  /* 0x0000000411107825 */ /* 0x020fc600078e0216 */
[----:B------:R-:W5:Y:S04]  /*0440*/  @P4 LDG.E.EL R39, desc[UR4][R4.64+-0x100] ;  /* 0xffff000404274981 */ /* 0x000f68000c2e1900 */
[----:B------:R-:W2:Y:S01]  /*0450*/  @P4 LDG.E.EL R38, desc[UR4][R4.64+-0x100] ;  /* 0xffff000404264981 */ /* 0x000ea2000c2e1900 */
[----:B-1----:R-:W-:-:S03]  /*0460*/  IMAD R13, R45, 0x1000, R40 ;  /* 0x000010002d0d7824 */ /* 0x002fc600078e0228 */
[----:B------:R-:W2:Y:S04]  /*0470*/  @P4 LDG.E.EL R37, desc[UR4][R4.64+-0x100] ;  /* 0xffff000404254981 */ /* 0x000ea8000c2e1900 */
[----:B------:R1:W2:Y:S01]  /*0480*/  @P4 LDG.E.EL R36, desc[UR4][R4.64+-0x100] ;  /* 0xffff000404244981 */ /* 0x0002a2000c2e1900 */
[----:B------:R-:W-:Y:S01]  /*0490*/  IMAD.WIDE R22, R13, 0x4, R22 ;  /* 0x000000040d167825 */ /* 0x000fe200078e0216 */
[----:B------:R-:W-:Y:S02]  /*04a0*/  CS2R R12, SRZ ;  /* 0x00000000000c7805 */ /* 0x000fe4000001ff00 */
[----:B------:R-:W2:Y:S04]  /*04b0*/  @!P5 LDG.E.EL R3, desc[UR4][R14.64+-0xc0] ;  /* 0xffff40040e03d981 */ /* 0x000ea8000c2e1900 */
[----:B------:R-:W3:Y:S01]  /*04c0*/  @!P5 LDG.E.EL R20, desc[UR4][R14.64+-0xc0] ;  /* 0xffff40040e14d981 */ /* 0x000ee2000c2e1900 */
[----:B-1----:R-:W-:-:S03]  /*04d0*/  VIADD R5, R41, 0xfffd0000 ;  /* 0xfffd000029057836 */ /* 0x002fc60000000000 */
[----:B------:R-:W4:Y:S01]  /*04e0*/  @!P5 LDG.E.EL R6, desc[UR4][R14.64+-0xc0] ;  /* 0xffff40040e06d981 */ /* 0x000f22000c2e1900 */
[----:B0-----:R-:W-:-:S03]  /*04f0*/  IMAD.WIDE R4, R5, 0x4, R28 ;  /* 0x0000000405047825 */ /* 0x001fc600078e021c */
[----:B------:R0:W5:Y:S02]  /*0500*/  @!P5 LDG.E.EL R42, desc[UR4][R14.64+-0xc0] ;  /* 0xffff40040e2ad981 */ /* 0x000164000c2e1900 */
[----:B0-----:R-:W-:-:S06]  /*0510*/  CS2R R14, SRZ ;  /* 0x00000000000e7805 */ /* 0x001fcc000001ff00 */
[----:B------:R-:W5:Y:S01]  /*0520*/  @!P5 LDG.E.128 R12, desc[UR4][R4.64] ;  /* 0x00000004040cd981 */ /* 0x000f62000c1e1d00 */
[----:B------:R-:W-:Y:S02]  /*0530*/  CS2R R34, SRZ ;  /* 0x0000000000227805 */ /* 0x000fe4000001ff00 */
[----:B------:R-:W-:Y:S01]  /*0540*/  CS2R R32, SRZ ;  /* 0x0000000000207805 */ /* 0x000fe2000001ff00 */
[----:B------:R-:W-:Y:S01]  /*0550*/  IMAD.WIDE R8, R21, 0x4, R8 ;  /* 0x0000000415087825 */ /* 0x000fe200078e0208 */
[----:B------:R-:W-:-:S04]  /*0560*/  CS2R R10, SRZ ;  /* 0x00000000000a7805 */ /* 0x000fc8000001ff00 */
[----:B------:R-:W5:Y:S04]  /*0570*/  @!P2 LDG.E.EL R34, desc[UR4][R8.64+-0xc0] ;  /* 0xffff40040822a981 */ /* 0x000f68000c2e1900 */
[----:B------:R-:W5:Y:S04]  /*0580*/  @!P2 LDG.E.EL R35, desc[UR4][R8.64+-0xc0] ;  /* 0xffff40040823a981 */ /* 0x000f68000c2e1900 */
[----:B------:R-:W5:Y:S04]  /*0590*/  @!P2 LDG.E.EL R32, desc[UR4][R8.64+-0xc0] ;  /* 0xffff40040820a981 */ /* 0x000f68000c2e1900 */
[----:B------:R0:W5:Y:S02]  /*05a0*/  @!P2 LDG.E.EL R33, desc[UR4][R8.64+-0xc0] ;  /* 0xffff40040821a981 */ /* 0x000164000c2e1900 */
[----:B0-----:R-:W-:Y:S01]  /*05b0*/  CS2R R8, SRZ ;  /* 0x0000000000087805 */ /* 0x001fe2000001ff00 */
[----:B------:R-:W-:-:S05]  /*05c0*/  IMAD.WIDE R26, R45, 0x4, R26 ;  /* 0x000000042d1a7825 */ /* 0x000fca00078e021a */
[----:B------:R0:W5:Y:S02]  /*05d0*/  @!P1 LDG.E.128 R8, desc[UR4][R16.64] ;  /* 0x0000000410089981 */ /* 0x000164000c1e1d00 */
[----:B0-----:R-:W0:Y:S01]  /*05e0*/  LDC.64 R16, c[0x0][0x238] ;  /* 0x00008e00ff107b82 */ /* 0x001e220000000a00 */
[----:B--2---:R-:W-:Y:S02]  /*05f0*/  SEL R45, R3, RZ, !P5 ;  /* 0x000000ff032d7207 */ /* 0x004fe40006800000 */
[----:B---3--:R-:W-:Y:S02]  /*0600*/  SEL R20, R20, RZ, !P5 ;  /* 0x000000ff14147207 */ /* 0x008fe40006800000 */
[----:B----4-:R-:W-:Y:S02]  /*0610*/  SEL R5, R6, RZ, !P5 ;  /* 0x000000ff06057207 */ /* 0x010fe40006800000 */
[----:B-----5:R-:W-:Y:S02]  /*0620*/  SEL R42, R42, RZ, !P5 ;  /* 0x000000ff2a2a7207 */ /* 0x020fe40006800000 */
[----:B------:R-:W-:-:S02]  /*0630*/  SEL R13, R13, RZ, !P5 ;  /* 0x000000ff0d0d7207 */ /* 0x000fc40006800000 */
[----:B------:R-:W-:Y:S02]  /*0640*/  SEL R12, R12, RZ, !P5 ;  /* 0x000000ff0c0c7207 */ /* 0x000fe40006800000 */
[C---:B------:R-:W-:Y:S02]  /*0650*/  FSETP.GT.AND P3, PT, R13.reuse, -R20, PT ;  /* 0x800000140d00720b */ /* 0x040fe40003f64000 */
[----:B------:R-:W-:Y:S01]  /*0660*/  FSETP.GT.AND P6, PT, R12, -R45, PT ;  /* 0x8000002d0c00720b */ /* 0x000fe20003fc4000 */
[----:B------:R-:W-:Y:S01]  /*0670*/  FADD R3, R13, R20 ;  /* 0x000000140d037221 */ /* 0x000fe20000000000 */
[----:B------:R-:W-:Y:S01]  /*0680*/  IMAD R20, R43, -0x50000, R0 ;  /* 0xfffb00002b147824 */ /* 0x000fe200078e0200 */
[----:B------:R-:W-:Y:S01]  /*0690*/  SEL R14, R14, RZ, !P5 ;  /* 0x000000ff0e0e7207 */ /* 0x000fe20006800000 */
[----:B------:R-:W-:Y:S01]  /*06a0*/  FADD R4, R12, R45 ;  /* 0x0000002d0c047221 */ /* 0x000fe20000000000 */
[----:B------:R-:W-:Y:S01]  /*06b0*/  SEL R15, R15, RZ, !P5 ;  /* 0x000000ff0f0f7207 */ /* 0x000fe20006800000 */
[----:B------:R-:W-:-:S02]  /*06c0*/  IMAD R20, R43, 0x20000, R20 ;  /* 0x000200002b147824 */ /* 0x000fc400078e0214 */
[----:B------:R-:W-:Y:S02]  /*06d0*/  VIADD R43, R41, 0xfffc0000 ;  /* 0xfffc0000292b7836 */ /* 0x000fe40000000000 */
[C---:B------:R-:W-:Y:S01]  /*06e0*/  FADD R6, R14.reuse, R5 ;  /* 0x000000050e067221 */ /* 0x040fe20000000000 */
[----:B------:R-:W-:Y:S01]  /*06f0*/  @!P3 FMUL R3, R3, 0.20000000298023223877 ;  /* 0x3e4ccccd0303b820 */ /* 0x000fe20000400000 */
[----:B------:R-:W-:Y:S01]  /*0700*/  FSETP.GT.AND P3, PT, R14, -R5, PT ;  /* 0x800000050e00720b */ /* 0x000fe20003f64000 */
[----:B------:R-:W-:Y:S01]  /*0710*/  @!P6 FMUL R4, R4, 0.20000000298023223877 ;  /* 0x3e4ccccd0404e820 */ /* 0x000fe20000400000 */
[C---:B------:R-:W-:Y:S01]  /*0720*/  FSETP.GT.AND P6, PT, R15.reuse, -R42, PT ;  /* 0x8000002a0f00720b */ /* 0x040fe20003fc4000 */
[----:B------:R-:W-:Y:S01]  /*0730*/  FADD R5, R15, R42 ;  /* 0x0000002a0f057221 */ /* 0x000fe20000000000 */
[----:B------:R-:W-:Y:S02]  /*0740*/  CS2R R12, SRZ ;  /* 0x00000000000c7805 */ /* 0x000fe4000001ff00 */
[----:B------:R-:W-:Y:S01]  /*0750*/  CS2R R14, SRZ ;  /* 0x00000000000e7805 */ /* 0x000fe2000001ff00 */
[----:B0-----:R-:W-:-:S05]  /*0760*/  IMAD.WIDE R42, R43, 0x4, R16 ;  /* 0x000000042b2a7825 */ /* 0x001fca00078e0210 */
[----:B------:R-:W2:Y:S01]  /*0770*/  @P4 LDG.E.128 R12, desc[UR4][R42.64] ;  /* 0x000000042a0c4981 */ /* 0x000ea2000c1e1d00 */
[----:B------:R-:W-:Y:S02]  /*0780*/  SEL R39, R39, RZ, P4 ;  /* 0x000000ff27277207 */ /* 0x000fe40002000000 */
[----:B------:R-:W-:Y:S01]  /*0790*/  SEL R38, R38, RZ, P4 ;  /* 0x000000ff26267207 */ /* 0x000fe20002000000 */
[----:B------:R-:W-:Y:S01]  /*07a0*/  @!P3 FMUL R6, R6, 0.20000000298023223877 ;  /* 0x3e4ccccd0606b820 */ /* 0x000fe20000400000 */
[----:B------:R-:W-:Y:S01]  /*07b0*/  @!P6 FMUL R5, R5, 0.20000000298023223877 ;  /* 0x3e4ccccd0505e820 */ /* 0x000fe20000400000 */
[----:B------:R-:W-:Y:S01]  /*07c0*/  IMAD R40, R21, 0x1000, R40 ;  /* 0x0000100015287824 */ /* 0x000fe200078e0228 */
[----:B------:R-:W-:Y:S02]  /*07d0*/  SEL R37, R37, RZ, P4 ;  /* 0x000000ff25257207 */ /* 0x000fe40002000000 */
[----:B------:R-:W-:Y:S02]  /*07e0*/  SEL R36, R36, RZ, P4 ;  /* 0x000000ff24247207 */ /* 0x000fe40002000000 */
[----:B--2---:R-:W-:-:S02]  /*07f0*/  SEL R12, R12, RZ, P4 ;  /* 0x000000ff0c0c7207 */ /* 0x004fc40002000000 */
[----:B------:R-:W-:Y:S02]  /*0800*/  SEL R13, R13, RZ, P4 ;  /* 0x000000ff0d0d7207 */ /* 0x000fe40002000000 */
[C---:B------:R-:W-:Y:S02]  /*0810*/  FSETP.GT.AND P3, PT, R12.reuse, -R39, PT ;  /* 0x800000270c00720b */ /* 0x040fe40003f64000 */
[C---:B------:R-:W-:Y:S01]  /*0820*/  FSETP.GT.AND P6, PT, R13.reuse, -R38, PT ;  /* 0x800000260d00720b */ /* 0x040fe20003fc4000 */
[----:B------:R-:W-:Y:S01]  /*0830*/  FADD R41, R12, R39 ;  /* 0x000000270c297221 */ /* 0x000fe20000000000 */
[----:B------:R-:W-:Y:S01]  /*0840*/  SEL R14, R14, RZ, P4 ;  /* 0x000000ff0e0e7207 */ /* 0x000fe20002000000 */
[----:B------:R-:W-:Y:S01]  /*0850*/  FADD R43, R13, R38 ;  /* 0x000000260d2b7221 */ /* 0x000fe20000000000 */
[----:B------:R-:W-:Y:S01]  /*0860*/  SEL R15, R15, RZ, P4 ;  /* 0x000000ff0f0f7207 */ /* 0x000fe20002000000 */
[----:B------:R-:W-:Y:S02]  /*0870*/  VIADD R13, R40, 0xfffd0000 ;  /* 0xfffd0000280d7836 */ /* 0x000fe40000000000 */
[----:B------:R-:W-:-:S02]  /*0880*/  FADD R42, R14, R37 ;  /* 0x000000250e2a7221 */ /* 0x000fc40000000000 */
[----:B------:R-:W-:Y:S01]  /*0890*/  FADD R44, R15, R36 ;  /* 0x000000240f2c7221 */ /* 0x000fe20000000000 */
[----:B------:R-:W-:-:S04]  /*08a0*/  IMAD.WIDE R28, R13, 0x4, R28 ;  /* 0x000000040d1c7825 */ /* 0x000fc800078e021c */
[----:B------:R-:W-:Y:S01]  /*08b0*/  @!P3 FMUL R41, R41, 0.20000000298023223877 ;  /* 0x3e4ccccd2929b820 */ /* 0x000fe20000400000 */
[----:B------:R-:W-:Y:S01]  /*08c0*/  FSETP.GT.AND P3, PT, R14, -R37, PT ;  /* 0x800000250e00720b */ /* 0x000fe20003f64000 */
[----:B------:R-:W-:Y:S01]  /*08d0*/  @!P6 FMUL R43, R43, 0.20000000298023223877 ;  /* 0x3e4ccccd2b2be820 */ /* 0x000fe20000400000 */
[----:B------:R-:W-:Y:S02]  /*08e0*/  FSETP.GT.AND P6, PT, R15, -R36, PT ;  /* 0x800000240f00720b */ /* 0x000fe40003fc4000 */
[----:B------:R-:W-:Y:S02]  /*08f0*/  CS2R R12, SRZ ;  /* 0x00000000000c7805 */ /* 0x000fe4000001ff00 */
[----:B------:R-:W-:-:S06]  /*0900*/  CS2R R14, SRZ ;  /* 0x00000000000e7805 */ /* 0x000fcc000001ff00 */
[----:B------:R-:W2:Y:S01]  /*0910*/  @!P2 LDG.E.128 R12, desc[UR4][R28.64] ;  /* 0x000000041c0ca981 */ /* 0x000ea2000c1e1d00 */
[----:B------:R-:W-:Y:S01]  /*0920*/  SEL R25, R25, RZ, !P1 ;  /* 0x000000ff19197207 */ /* 0x000fe20004800000 */
[----:B------:R-:W-:Y:S01]  /*0930*/  @!P3 FMUL R42, R42, 0.20000000298023223877 ;  /* 0x3e4ccccd2a2ab820 */ /* 0x000fe20000400000 */
[----:B------:R-:W-:Y:S01]  /*0940*/  SEL R8, R8, RZ, !P1 ;  /* 0x000000ff08087207 */ /* 0x000fe20004800000 */
[----:B------:R-:W-:Y:S01]  /*0950*/  @!P6 FMUL R44, R44, 0.20000000298023223877 ;  /* 0x3e4ccccd2c2ce820 */ /* 0x000fe20000400000 */
[----:B------:R-:W-:Y:S02]  /*0960*/  SEL R35, R35, RZ, !P2 ;  /* 0x000000ff23237207 */ /* 0x000fe40005000000 */
[----:B------:R-:W-:Y:S02]  /*0970*/  ISETP.GT.AND P3, PT, R21, 0x3f, PT ;  /* 0x0000003f1500780c */ /* 0x000fe40003f64270 */
[C---:B------:R-:W-:Y:S01]  /*0980*/  FSETP.GT.AND P6, PT, R8.reuse, -R25, PT ;  /* 0x800000190800720b */ /* 0x040fe20003fc4000 */
[----:B------:R-:W-:Y:S01]  /*0990*/  FADD R25, R8, R25 ;  /* 0x0000001908197221 */ /* 0x000fe20000000000 */
[----:B------:R-:W-:-:S02]  /*09a0*/  @P5 FSEL R4, R41, RZ, P4 ;  /* 0x000000ff29045208 */ /* 0x000fc40002000000 */
[----:B------:R-:W-:Y:S02]  /*09b0*/  @P5 FSEL R3, R43, RZ, P4 ;  /* 0x000000ff2b035208 */ /* 0x000fe40002000000 */
[----:B------:R-:W-:Y:S02]  /*09c0*/  @P5 FSEL R6, R42, RZ, P4 ;  /* 0x000000ff2a065208 */ /* 0x000fe40002000000 */
[----:B------:R-:W-:Y:S02]  /*09d0*/  @P5 FSEL R5, R44, RZ, P4 ;  /* 0x000000ff2c055208 */ /* 0x000fe40002000000 */
[----:B------:R-:W-:Y:S02]  /*09e0*/  CS2R R36, SRZ ;  /* 0x0000000000247805 */ /* 0x000fe4000001ff00 */
[----:B------:R-:W-:Y:S01]  /*09f0*/  CS2R R38, SRZ ;  /* 0x0000000000267805 */ /* 0x000fe2000001ff00 */
[----:B------:R-:W-:-:S05]  /*0a00*/  IMAD.WIDE R18, R21, 0x4, R18 ;  /* 0x0000000415127825 */ /* 0x000fca00078e0212 */
[----:B------:R-:W3:Y:S04]  /*0a10*/  @P3 LDG.E.EL R36, desc[UR4][R18.64+-0x100] ;  /* 0xffff000412243981 */ /* 0x000ee8000c2e1900 */
[----:B------:R-:W4:Y:S04]  /*0a20*/  @P3 LDG.E.EL R37, desc[UR4][R18.64+-0x100] ;  /* 0xffff000412253981 */ /* 0x000f28000c2e1900 */
[----:B------:R-:W5:Y:S04]  /*0a30*/  @P3 LDG.E.EL R38, desc[UR4][R18.64+-0x100] ;  /* 0xffff000412263981 */ /* 0x000f68000c2e1900 */
[----:B------:R0:W4:Y:S02]  /*0a40*/  @P3 LDG.E.EL R39, desc[UR4][R18.64+-0x100] ;  /* 0xffff000412273981 */ /* 0x000124000c2e1900 */
[----:B0-----:R-:W-:-:S02]  /*0a50*/  CS2R R18, SRZ ;  /* 0x0000000000127805 */ /* 0x001fc4000001ff00 */
[----:B--2---:R-:W-:Y:S02]  /*0a60*/  SEL R13, R13, RZ, !P2 ;  /* 0x000000ff0d0d7207 */ /* 0x004fe40005000000 */
[----:B------:R-:W-:Y:S02]  /*0a70*/  SEL R12, R12, RZ, !P2 ;  /* 0x000000ff0c0c7207 */ /* 0x000fe40005000000 */
[C---:B------:R-:W-:Y:S01]  /*0a80*/  FSETP.GT.AND P4, PT, R13.reuse, -R35, PT ;  /* 0x800000230d00720b */ /* 0x040fe20003f84000 */
[----:B------:R-:W-:Y:S01]  /*0a90*/  FADD R8, R13, R35 ;  /* 0x000000230d087221 */ /* 0x000fe20000000000 */
[----:B------:R-:W-:-:S04]  /*0aa0*/  SEL R13, R34, RZ, !P2 ;  /* 0x000000ff220d7207 */ /* 0x000fc80005000000 */
[C---:B------:R-:W-:Y:S01]  /*0ab0*/  FSETP.GT.AND P5, PT, R12.reuse, -R13, PT ;  /* 0x8000000d0c00720b */ /* 0x040fe20003fa4000 */
[----:B------:R-:W-:Y:S01]  /*0ac0*/  FADD R28, R12, R13 ;  /* 0x0000000d0c1c7221 */ /* 0x000fe20000000000 */
[----:B------:R-:W-:-:S04]  /*0ad0*/  VIADD R13, R40, 0xfffc0000 ;  /* 0xfffc0000280d7836 */ /* 0x000fc80000000000 */
[----:B------:R-:W-:Y:S01]  /*0ae0*/  IMAD.WIDE R12, R13, 0x4, R16 ;  /* 0x000000040d0c7825 */ /* 0x000fe200078e0210 */
[----:B------:R-:W-:-:S06]  /*0af0*/  CS2R R16, SRZ ;  /* 0x0000000000107805 */ /* 0x000fcc000001ff00 */
[----:B------:R3:W2:Y:S01]  /*0b00*/  @P3 LDG.E.128 R16, desc[UR4][R12.64] ;  /* 0x000000040c103981 */ /* 0x0006a2000c1e1d00 */
[----:B------:R-:W-:Y:S02]  /*0b10*/  SEL R29, R32, RZ, !P2 ;  /* 0x000000ff201d7207 */ /* 0x000fe40005000000 */
[----:B------:R-:W-:Y:S02]  /*0b20*/  SEL R14, R14, RZ, !P2 ;  /* 0x000000ff0e0e7207 */ /* 0x000fe40005000000 */
[----:B------:R-:W-:Y:S02]  /*0b30*/  SEL R15, R15, RZ, !P2 ;  /* 0x000000ff0f0f7207 */ /* 0x000fe40005000000 */
[----:B------:R-:W-:Y:S01]  /*0b40*/  SEL R34, R33, RZ, !P2 ;  /* 0x000000ff21227207 */ /* 0x000fe20005000000 */
[----:B------:R-:W-:Y:S01]  /*0b50*/  @!P4 FMUL R8, R8, 0.20000000298023223877 ;  /* 0x3e4ccccd0808c820 */ /* 0x000fe20000400000 */
[----:B------:R-:W-:Y:S01]  /*0b60*/  @!P5 FMUL R28, R28, 0.20000000298023223877 ;  /* 0x3e4ccccd1c1cd820 */ /* 0x000fe20000400000 */
[----:B------:R-:W-:-:S02]  /*0b70*/  FSETP.GT.AND P4, PT, R14, -R29, PT ;  /* 0x8000001d0e00720b */ /* 0x000fc40003f84000 */
[C---:B------:R-:W-:Y:S01]  /*0b80*/  FSETP.GT.AND P5, PT, R15.reuse, -R34, PT ;  /* 0x800000220f00720b */ /* 0x040fe20003fa4000 */
[----:B------:R-:W-:Y:S01]  /*0b90*/  FADD R32, R14, R29 ;  /* 0x0000001d0e207221 */ /* 0x000fe20000000000 */
[----:B------:R-:W-:Y:S01]  /*0ba0*/  FADD R29, R15, R34 ;  /* 0x000000220f1d7221 */ /* 0x000fe20000000000 */
[----:B---3--:R-:W-:Y:S02]  /*0bb0*/  SEL R13, R36, RZ, P3 ;  /* 0x000000ff240d7207 */ /* 0x008fe40001800000 */
[----:B----4-:R-:W-:-:S06]  /*0bc0*/  SEL R14, R37, RZ, P3 ;  /* 0x000000ff250e7207 */ /* 0x010fcc0001800000 */
[----:B------:R-:W-:Y:S02]  /*0bd0*/  @!P4 FMUL R32, R32, 0.20000000298023223877 ;  /* 0x3e4ccccd2020c820 */ /* 0x000fe40000400000 */
[----:B------:R-:W-:Y:S01]  /*0be0*/  @!P5 FMUL R29, R29, 0.20000000298023223877 ;  /* 0x3e4ccccd1d1dd820 */ /* 0x000fe20000400000 */
[----:B------:R-:W-:Y:S02]  /*0bf0*/  SEL R39, R39, RZ, P3 ;  /* 0x000000ff27277207 */ /* 0x000fe40001800000 */
[----:B------:R-:W-:Y:S02]  /*0c00*/  SEL R30, R30, RZ, !P1 ;  /* 0x000000ff1e1e7207 */ /* 0x000fe40004800000 */
[----:B------:R-:W-:Y:S02]  /*0c10*/  SEL R9, R9, RZ, !P1 ;  /* 0x000000ff09097207 */ /* 0x000fe40004800000 */
[----:B------:R-:W-:Y:S02]  /*0c20*/  SEL R31, R31, RZ, !P1 ;  /* 0x000000ff1f1f7207 */ /* 0x000fe40004800000 */
[----:B------:R-:W-:Y:S01]  /*0c30*/  SEL R10, R10, RZ, !P1 ;  /* 0x000000ff0a0a7207 */ /* 0x000fe20004800000 */
[----:B------:R-:W-:-:S04]  /*0c40*/  FADD R34, R9, R30 ;  /* 0x0000001e09227221 */ /* 0x000fc80000000000 */
[----:B------:R-:W-:Y:S01]  /*0c50*/  FADD R33, R10, R31 ;  /* 0x0000001f0a217221 */ /* 0x000fe20000000000 */
[----:B--2---:R-:W-:Y:S02]  /*0c60*/  SEL R16, R16, RZ, P3 ;  /* 0x000000ff10107207 */ /* 0x004fe40001800000 */
[----:B------:R-:W-:Y:S02]  /*0c70*/  SEL R17, R17, RZ, P3 ;  /* 0x000000ff11117207 */ /* 0x000fe40001800000 */
[C---:B------:R-:W-:Y:S02]  /*0c80*/  FSETP.GT.AND P4, PT, R16.reuse, -R13, PT ;  /* 0x8000000d1000720b */ /* 0x040fe40003f84000 */
[C---:B------:R-:W-:Y:S01]  /*0c90*/  FSETP.GT.AND P5, PT, R17.reuse, -R14, PT ;  /* 0x8000000e1100720b */ /* 0x040fe20003fa4000 */
[----:B------:R-:W-:Y:S01]  /*0ca0*/  FADD R16, R16, R13 ;  /* 0x0000000d10107221 */ /* 0x000fe20000000000 */
[----:B------:R-:W-:Y:S01]  /*0cb0*/  FADD R17, R17, R14 ;  /* 0x0000000e11117221 */ /* 0x000fe20000000000 */
[----:B------:R-:W-:-:S02]  /*0cc0*/  SEL R18, R18, RZ, P3 ;  /* 0x000000ff12127207 */ /* 0x000fc40001800000 */
[----:B------:R-:W-:Y:S02]  /*0cd0*/  SEL R12, R19, RZ, P3 ;  /* 0x000000ff130c7207 */ /* 0x000fe40001800000 */
[----:B-----5:R-:W-:-:S04]  /*0ce0*/  SEL R13, R38, RZ, P3 ;  /* 0x000000ff260d7207 */ /* 0x020fc80001800000 */
[----:B------:R-:W-:Y:S01]  /*0cf0*/  @!P4 FMUL R16, R16, 0.20000000298023223877 ;  /* 0x3e4ccccd1010c820 */ /* 0x000fe20000400000 */
[----:B------:R-:W-:Y:S01]  /*0d00*/  FSETP.GT.AND P4, PT, R18, -R13, PT ;  /* 0x8000000d1200720b */ /* 0x000fe20003f84000 */
[----:B------:R-:W-:Y:S01]  /*0d10*/  @!P5 FMUL R17, R17, 0.20000000298023223877 ;  /* 0x3e4ccccd1111d820 */ /* 0x000fe20000400000 */
[----:B------:R-:W-:Y:S01]  /*0d20*/  FSETP.GT.AND P5, PT, R12, -R39, PT ;  /* 0x800000270c00720b */ /* 0x000fe20003fa4000 */
[----:B------:R-:W-:Y:S01]  /*0d30*/  FADD R18, R18, R13 ;  /* 0x0000000d12127221 */ /* 0x000fe20000000000 */
[----:B------:R-:W-:-:S09]  /*0d40*/  FADD R39, R12, R39 ;  /* 0x000000270c277221 */ /* 0x000fd20000000000 */
[----:B------:R-:W-:Y:S01]  /*0d50*/  @!P4 FMUL R18, R18, 0.20000000298023223877 ;  /* 0x3e4ccccd1212c820 */ /* 0x000fe20000400000 */
[----:B------:R-:W-:Y:S01]  /*0d60*/  FSETP.GT.AND P4, PT, R9, -R30, PT ;  /* 0x8000001e0900720b */ /* 0x000fe20003f84000 */
[----:B------:R-:W-:Y:S01]  /*0d70*/  @!P5 FMUL R39, R39, 0.20000000298023223877 ;  /* 0x3e4ccccd2727d820 */ /* 0x000fe20000400000 */
[----:B------:R-:W-:Y:S02]  /*0d80*/  FSETP.GT.AND P5, PT, R10, -R31, PT ;  /* 0x8000001f0a00720b */ /* 0x000fe40003fa4000 */
[----:B------:R-:W-:Y:S01]  /*0d90*/  CS2R R30, SRZ ;  /* 0x00000000001e7805 */ /* 0x000fe2000001ff00 */
[----:B------:R-:W-:Y:S02]  /*0da0*/  IMAD.MOV.U32 R9, RZ, RZ, RZ ;  /* 0x000000ffff097224 */ /* 0x000fe400078e00ff */
[----:B------:R-:W-:-:S03]  /*0db0*/  IMAD.MOV.U32 R10, RZ, RZ, RZ ;  /* 0x000000ffff0a7224 */ /* 0x000fc600078e00ff */
[----:B------:R-:W2:Y:S04]  /*0dc0*/  @!P0 LDG.E.EL R31, desc[UR4][R26.64] ;  /* 0x000000041a1f8981 */ /* 0x000ea8000c2e1900 */
[----:B------:R-:W3:Y:S04]  /*0dd0*/  @!P0 LDG.E.EL R9, desc[UR4][R26.64] ;  /* 0x000000041a098981 */ /* 0x000ee8000c2e1900 */
[----:B------:R-:W4:Y:S04]  /*0de0*/  @!P0 LDG.E.EL R30, desc[UR4][R26.64] ;  /* 0x000000041a1e8981 */ /* 0x000f28000c2e1900 */
[----:B------:R0:W5:Y:S02]  /*0df0*/  @!P0 LDG.E.EL R10, desc[UR4][R26.64] ;  /* 0x000000041a0a8981 */ /* 0x000164000c2e1900 */
[----:B0-----:R-:W0:Y:S01]  /*0e00*/  LDC.64 R26, c[0x0][0x210] ;  /* 0x00008400ff1a7b82 */ /* 0x001e220000000a00 */
[----:B------:R-:W-:-:S02]  /*0e10*/  @P2 FSEL R28, R16, RZ, P3 ;  /* 0x000000ff101c2208 */ /* 0x000fc40001800000 */
[----:B------:R-:W-:Y:S02]  /*0e20*/  @P2 FSEL R8, R17, RZ, P3 ;  /* 0x000000ff11082208 */ /* 0x000fe40001800000 */
[----:B------:R-:W-:Y:S02]  /*0e30*/  @P2 FSEL R32, R18, RZ, P3 ;  /* 0x000000ff12202208 */ /* 0x000fe40001800000 */
[----:B------:R-:W-:Y:S02]  /*0e40*/  @P2 FSEL R29, R39, RZ, P3 ;  /* 0x000000ff271d2208 */ /* 0x000fe40001800000 */
[----:B------:R-:W-:Y:S02]  /*0e50*/  ISETP.GE.AND P3, PT, R24, 0x20, PT ;  /* 0x000000201800780c */ /* 0x000fe40003f66270 */
[----:B------:R-:W-:Y:S02]  /*0e60*/  CS2R R12, SRZ ;  /* 0x00000000000c7805 */ /* 0x000fe4000001ff00 */
[----:B------:R-:W-:-:S02]  /*0e70*/  CS2R R14, SRZ ;  /* 0x00000000000e7805 */ /* 0x000fc4000001ff00 */
[----:B------:R-:W-:Y:S02]  /*0e80*/  CS2R R16, SRZ ;  /* 0x0000000000107805 */ /* 0x000fe4000001ff00 */
[----:B------:R-:W-:Y:S02]  /*0e90*/  CS2R R18, SRZ ;  /* 0x0000000000127805 */ /* 0x000fe4000001ff00 */
[----:B------:R1:W2:Y:S01]  /*0ea0*/  @!P0 LDG.E.128 R12, desc[UR4][R22.64] ;  /* 0x00000004160c8981 */ /* 0x0002a2000c1e1d00 */
[----:B0-----:R-:W-:-:S05]  /*0eb0*/  IMAD.WIDE R36, R20, 0x4, R26 ;  /* 0x0000000414247825 */ /* 0x001fca00078e021a */
[----:B------:R-:W3:Y:S01]  /*0ec0*/  @!P3 LDG.E.128 R16, desc[UR4][R36.64] ;  /* 0x000000042410b981 */ /* 0x000ee2000c1e1d00 */
[----:B------:R-:W-:Y:S02]  /*0ed0*/  ISETP.GE.AND P2, PT, R21, 0x20, PT ;  /* 0x000000201500780c */ /* 0x000fe40003f46270 */
[----:B------:R-:W-:Y:S02]  /*0ee0*/  CS2R R20, SRZ ;  /* 0x0000000000147805 */ /* 0x000fe4000001ff00 */
[----:B-1----:R-:W-:Y:S01]  /*0ef0*/  CS2R R22, SRZ ;  /* 0x0000000000167805 */ /* 0x002fe2000001ff00 */
[----:B------:R-:W-:-:S08]  /*0f00*/  IMAD.WIDE R26, R7, 0x4, R26 ;  /* 0x00000004071a7825 */ /* 0x000fd000078e021a */
[----:B------:R-:W4:Y:S01]  /*0f10*/  @!P2 LDG.E.128 R20, desc[UR4][R26.64] ;  /* 0x000000041a14a981 */ /* 0x000f22000c1e1d00 */
[----:B------:R-:W-:Y:S02]  /*0f20*/  SEL R11, R11, RZ, !P1 ;  /* 0x000000ff0b0b7207 */ /* 0x000fe40004800000 */
[----:B------:R-:W-:Y:S01]  /*0f30*/  SEL R2, R2, RZ, !P1 ;  /* 0x000000ff02027207 */ /* 0x000fe20004800000 */
[----:B------:R-:W-:-:S03]  /*0f40*/  @!P6 FMUL R25, R25, 0.20000000298023223877 ;  /* 0x3e4ccccd1919e820 */ /* 0x000fc60000400000 */
[C---:B------:R-:W-:Y:S01]  /*0f50*/  FSETP.GT.AND P6, PT, R11.reuse, -R2, PT ;  /* 0x800000020b00720b */ /* 0x040fe20003fc4000 */
[----:B------:R-:W-:Y:S01]  /*0f60*/  FADD R2, R11, R2 ;  /* 0x000000020b027221 */ /* 0x000fe20000000000 */
[----:B------:R-:W-:Y:S01]  /*0f70*/  @!P4 FMUL R34, R34, 0.20000000298023223877 ;  /* 0x3e4ccccd2222c820 */ /* 0x000fe20000400000 */
[----:B------:R-:W-:-:S10]  /*0f80*/  @!P5 FMUL R33, R33, 0.20000000298023223877 ;  /* 0x3e4ccccd2121d820 */ /* 0x000fd40000400000 */
[----:B------:R-:W-:Y:S01]  /*0f90*/  @!P6 FMUL R2, R2, 0.20000000298023223877 ;  /* 0x3e4ccccd0202e820 */ /* 0x000fe20000400000 */
[----:B-----5:R-:W-:Y:S02]  /*0fa0*/  SEL R10, R10, RZ, !P0 ;  /* 0x000000ff0a0a7207 */ /* 0x020fe40004000000 */
[----:B--2---:R-:W-:Y:S02]  /*0fb0*/  SEL R7, R12, RZ, !P0 ;  /* 0x000000ff0c077207 */ /* 0x004fe40004000000 */
[----:B------:R-:W-:Y:S02]  /*0fc0*/  SEL R11, R13, RZ, !P0 ;  /* 0x000000ff0d0b7207 */ /* 0x000fe40004000000 */
[----:B------:R-:W0:Y:S01]  /*0fd0*/  LDC.64 R12, c[0x0][0x248] ;  /* 0x00009200ff0c7b82 */ /* 0x000e220000000a00 */
[----:B------:R-:W-:Y:S02]  /*0fe0*/  SEL R14, R14, RZ, !P0 ;  /* 0x000000ff0e0e7207 */ /* 0x000fe40004000000 */
[----:B------:R-:W-:-:S02]  /*0ff0*/  SEL R15, R15, RZ, !P0 ;  /* 0x000000ff0f0f7207 */ /* 0x000fc40004000000 */
[----:B---3--:R-:W-:Y:S02]  /*1000*/  SEL R16, R16, RZ, !P3 ;  /* 0x000000ff10107207 */ /* 0x008fe40005800000 */
[----:B------:R-:W-:Y:S02]  /*1010*/  SEL R19, R19, RZ, !P3 ;  /* 0x000000ff13137207 */ /* 0x000fe40005800000 */
[----:B------:R-:W-:Y:S02]  /*1020*/  @P3 FSEL R16, R25, R4, !P1 ;  /* 0x0000000419103208 */ /* 0x000fe40004800000 */
[----:B------:R-:W-:Y:S02]  /*1030*/  @P3 FSEL R19, R2, R5, !P1 ;  /* 0x0000000502133208 */ /* 0x000fe40004800000 */
[----:B------:R-:W-:Y:S02]  /*1040*/  SEL R4, R9, RZ, !P0 ;  /* 0x000000ff09047207 */ /* 0x000fe40004000000 */
[----:B------:R-:W-:-:S02]  /*1050*/  SEL R2, R31, RZ, !P0 ;  /* 0x000000ff1f027207 */ /* 0x000fc40004000000 */
[----:B----4-:R-:W-:Y:S02]  /*1060*/  SEL R9, R30, RZ, !P0 ;  /* 0x000000ff1e097207 */ /* 0x010fe40004000000 */
[----:B------:R-:W-:Y:S02]  /*1070*/  SEL R17, R17, RZ, !P3 ;  /* 0x000000ff11117207 */ /* 0x000fe40005800000 */
[----:B------:R-:W-:Y:S02]  /*1080*/  SEL R18, R18, RZ, !P3 ;  /* 0x000000ff12127207 */ /* 0x000fe40005800000 */
[----:B------:R-:W-:Y:S02]  /*1090*/  @P3 FSEL R17, R34, R3, !P1 ;  /* 0x0000000322113208 */ /* 0x000fe40004800000 */
[----:B------:R-:W-:Y:S02]  /*10a0*/  @P3 FSEL R18, R33, R6, !P1 ;  /* 0x0000000621123208 */ /* 0x000fe40004800000 */
[----:B------:R-:W-:-:S02]  /*10b0*/  FSETP.GT.AND P1, PT, R7, -R2, PT ;  /* 0x800000020700720b */ /* 0x000fc40003f24000 */
[----:B------:R-:W-:Y:S02]  /*10c0*/  FSETP.GT.AND P3, PT, R11, -R4, PT ;  /* 0x800000040b00720b */ /* 0x000fe40003f64000 */
[C---:B------:R-:W-:Y:S02]  /*10d0*/  FSETP.GT.AND P4, PT, R14.reuse, -R9, PT ;  /* 0x800000090e00720b */ /* 0x040fe40003f84000 */
[----:B------:R-:W-:Y:S01]  /*10e0*/  FSETP.GT.AND P5, PT, R15, -R10, PT ;  /* 0x8000000a0f00720b */ /* 0x000fe20003fa4000 */
[----:B------:R-:W-:Y:S01]  /*10f0*/  FADD R3, R7, R2 ;  /* 0x0000000207037221 */ /* 0x000fe20000000000 */
[----:B------:R-:W-:Y:S01]  /*1100*/  FADD R5, R11, R4 ;  /* 0x000000040b057221 */ /* 0x000fe20000000000 */
[----:B------:R-:W-:Y:S01]  /*1110*/  FADD R7, R14, R9 ;  /* 0x000000090e077221 */ /* 0x000fe20000000000 */
[----:B------:R-:W-:-:S03]  /*1120*/  FADD R10, R15, R10 ;  /* 0x0000000a0f0a7221 */ /* 0x000fc60000000000 */
[----:B------:R-:W-:Y:S02]  /*1130*/  @!P1 FMUL R3, R3, 0.20000000298023223877 ;  /* 0x3e4ccccd03039820 */ /* 0x000fe40000400000 */
[----:B------:R-:W-:Y:S02]  /*1140*/  @!P3 FMUL R5, R5, 0.20000000298023223877 ;  /* 0x3e4ccccd0505b820 */ /* 0x000fe40000400000 */
[----:B------:R-:W-:Y:S02]  /*1150*/  @!P4 FMUL R7, R7, 0.20000000298023223877 ;  /* 0x3e4ccccd0707c820 */ /* 0x000fe40000400000 */
[----:B------:R-:W-:Y:S01]  /*1160*/  @!P5 FMUL R10, R10, 0.20000000298023223877 ;  /* 0x3e4ccccd0a0ad820 */ /* 0x000fe20000400000 */
[----:B------:R-:W-:Y:S01]  /*1170*/  SEL R20, R20, RZ, !P2 ;  /* 0x000000ff14147207 */ /* 0x000fe20005000000 */
[----:B0-----:R-:W-:Y:S01]  /*1180*/  IMAD.WIDE R12, R0, 0x4, R12 ;  /* 0x00000004000c7825 */ /* 0x001fe200078e020c */
[----:B------:R-:W-:Y:S02]  /*1190*/  SEL R21, R21, RZ, !P2 ;  /* 0x000000ff15157207 */ /* 0x000fe40005000000 */
[----:B------:R-:W-:-:S02]  /*11a0*/  SEL R22, R22, RZ, !P2 ;  /* 0x000000ff16167207 */ /* 0x000fc40005000000 */
[----:B------:R-:W-:Y:S02]  /*11b0*/  SEL R23, R23, RZ, !P2 ;  /* 0x000000ff17177207 */ /* 0x000fe40005000000 */
[----:B------:R-:W-:Y:S02]  /*11c0*/  @P2 FSEL R20, R3, R28, !P0 ;  /* 0x0000001c03142208 */ /* 0x000fe40004000000 */
[----:B------:R-:W-:Y:S02]  /*11d0*/  @P2 FSEL R21, R5, R8, !P0 ;  /* 0x0000000805152208 */ /* 0x000fe40004000000 */
[----:B------:R-:W-:Y:S02]  /*11e0*/  @P2 FSEL R22, R7, R32, !P0 ;  /* 0x0000002007162208 */ /* 0x000fe40004000000 */
[----:B------:R-:W-:Y:S01]  /*11f0*/  @P2 FSEL R23, R10, R29, !P0 ;  /* 0x0000001d0a172208 */ /* 0x000fe20004000000 */
[----:B------:R-:W-:Y:S04]  /*1200*/  STG.E.128 desc[UR4][R12.64], R16 ;  /* 0x000000100c007986 */ /* 0x000fe8000c101d04 */
[----:B------:R-:W-:Y:S01]  /*1210*/  STG.E.128 desc[UR4][R12.64+0x800], R20 ;  /* 0x000800140c007986 */ /* 0x000fe2000c101d04 */
[----:B------:R-:W-:Y:S05]  /*1220*/  EXIT ;  /* 0x000000000000794d */ /* 0x000fea0003800000 */
.L_x_0:
[----:B------:R-:W-:-:S00]  /*1230*/  BRA `(.L_x_0) ;  /* 0xfffffffc00fc7947 */ /* 0x000fc0000383ffff */
[----:B------:R-:W-:-:S00]  /*1240*/  NOP ;  /* 0x0000000000007918 */ /* 0x000fc00000000000 */
        /* <DEDUP_REMOVED lines=11> */
.L_x_1:


//--------------------- .nv.constant0.triton_poi_fused_cat_4 --------------------------
	.section	.nv.constant0.triton_poi_fused_cat_4,"a",@progbits
	.sectionflags	@""
	.align	4
.nv.constant0.triton_poi_fused_cat_4:
	.zero		596
